//
// Generated by NVIDIA NVVM Compiler
//
// Compiler Build ID: CL-36424714
// Cuda compilation tools, release 13.0, V13.0.88
// Based on NVVM 20.0.0
//

.version 9.0
.target sm_100
.address_size 64

	// .globl	_Z12repeatStringPcS_ii

.visible .entry _Z12repeatStringPcS_ii(
	.param .u64 .ptr .align 1 _Z12repeatStringPcS_ii_param_0,
	.param .u64 .ptr .align 1 _Z12repeatStringPcS_ii_param_1,
	.param .u32 _Z12repeatStringPcS_ii_param_2,
	.param .u32 _Z12repeatStringPcS_ii_param_3
)
{
	.reg .pred 	%p<2>;
	.reg .b16 	%rs<2>;
	.reg .b32 	%r<9>;
	.reg .b64 	%rd<9>;

	ld.param.u64 	%rd1, [_Z12repeatStringPcS_ii_param_0];
	ld.param.u64 	%rd2, [_Z12repeatStringPcS_ii_param_1];
	ld.param.u32 	%r2, [_Z12repeatStringPcS_ii_param_2];
	ld.param.u32 	%r3, [_Z12repeatStringPcS_ii_param_3];
	mov.u32 	%r4, %tid.x;
	mov.u32 	%r5, %ctaid.x;
	mov.u32 	%r6, %ntid.x;
	mad.lo.s32 	%r1, %r5, %r6, %r4;
	mul.lo.s32 	%r7, %r3, %r2;
	setp.ge.s32 	%p1, %r1, %r7;
	@%p1 bra 	$L__BB0_2;
	cvta.to.global.u64 	%rd3, %rd1;
	cvta.to.global.u64 	%rd4, %rd2;
	rem.s32 	%r8, %r1, %r2;
	cvt.s64.s32 	%rd5, %r8;
	add.s64 	%rd6, %rd3, %rd5;
	ld.global.u8 	%rs1, [%rd6];
	cvt.s64.s32 	%rd7, %r1;
	add.s64 	%rd8, %rd4, %rd7;
	st.global.u8 	[%rd8], %rs1;
$L__BB0_2:
	ret;

}


// ===== COMPILED SASS (sm_100) =====

	.target	sm_100

	.elftype	@"ET_EXEC"


//--------------------- .note.nv.tkinfo           --------------------------
	.section	.note.nv.tkinfo,"",@"SHT_NOTE"
	.sectionflags	@"SHF_NOTE_NV_TKINFO"
	.tkinfo
        /*0018*/ 	.word	0x00000002
        /*0030*/ 	.string	""
        /*0030*/ 	.string	"ptxas"
        /*0030*/ 	.string	"Cuda compilation tools, release 13.0, V13.0.88"
        /*0030*/ 	.string	"Build cuda_13.0.r13.0/compiler.36424714_0"
        /*0030*/ 	.string	"-arch sm_100 -m 64 "



//--------------------- .note.nv.cuinfo           --------------------------
	.section	.note.nv.cuinfo,"",@"SHT_NOTE"
	.sectionflags	@"SHF_NOTE_NV_CUINFO"
        /*0018*/ 	.short	0x0002
        /*001a*/ 	.short	0x0064
        /*001c*/ 	.short	0x0082
	.zero		2


//--------------------- .nv.info                  --------------------------
	.section	.nv.info,"",@"SHT_CUDA_INFO"
	.align	4


	//----- nvinfo : EIATTR_REGCOUNT
	.align		4
        /*0000*/ 	.byte	0x04, 0x2f
        /*0002*/ 	.short	(.L_1 - .L_0)
	.align		4
.L_0:
        /*0004*/ 	.word	index@(_Z12repeatStringPcS_ii)
        /*0008*/ 	.word	0x0000000b


	//----- nvinfo : EIATTR_FRAME_SIZE
	.align		4
.L_1:
        /*000c*/ 	.byte	0x04, 0x11
        /*000e*/ 	.short	(.L_3 - .L_2)
	.align		4
.L_2:
        /*0010*/ 	.word	index@(_Z12repeatStringPcS_ii)
        /*0014*/ 	.word	0x00000000


	//----- nvinfo : EIATTR_MIN_STACK_SIZE
	.align		4
.L_3:
        /*0018*/ 	.byte	0x04, 0x12
        /*001a*/ 	.short	(.L_5 - .L_4)
	.align		4
.L_4:
        /*001c*/ 	.word	index@(_Z12repeatStringPcS_ii)
        /*0020*/ 	.word	0x00000000
.L_5:


//--------------------- .nv.compat                --------------------------
	.section	.nv.compat,"",@"SHT_CUDA_COMPAT_INFO"
	.align	4
        /*0000*/ 	.byte	0x02, 0x09, 0x00, 0x00, 0x02, 0x02, 0x01, 0x00, 0x02, 0x05, 0x05, 0x00, 0x03, 0x07, 0x01, 0x01
        /*0010*/ 	.byte	0x02, 0x03, 0x00, 0x00, 0x02, 0x06, 0x01, 0x00, 0x04, 0x0b, 0x08, 0x00, 0x09, 0x00, 0x00, 0x00
        /*0020*/ 	.byte	0x00, 0x00, 0x00, 0x00


//--------------------- .nv.info._Z12repeatStringPcS_ii --------------------------
	.section	.nv.info._Z12repeatStringPcS_ii,"",@"SHT_CUDA_INFO"
	.sectionflags	@""
	.align	4


	//----- nvinfo : EIATTR_CUDA_API_VERSION
	.align		4
        /*0000*/ 	.byte	0x04, 0x37
        /*0002*/ 	.short	(.L_7 - .L_6)
.L_6:
        /*0004*/ 	.word	0x00000082


	//----- nvinfo : EIATTR_KPARAM_INFO
	.align		4
.L_7:
        /*0008*/ 	.byte	0x04, 0x17
        /*000a*/ 	.short	(.L_9 - .L_8)
.L_8:
        /*000c*/ 	.word	0x00000000
        /*0010*/ 	.short	0x0003
        /*0012*/ 	.short	0x0014
        /*0014*/ 	.byte	0x00, 0xf0, 0x11, 0x00


	//----- nvinfo : EIATTR_KPARAM_INFO
	.align		4
.L_9:
        /*0018*/ 	.byte	0x04, 0x17
        /*001a*/ 	.short	(.L_11 - .L_10)
.L_10:
        /*001c*/ 	.word	0x00000000
        /*0020*/ 	.short	0x0002
        /*0022*/ 	.short	0x0010
        /*0024*/ 	.byte	0x00, 0xf0, 0x11, 0x00


	//----- nvinfo : EIATTR_KPARAM_INFO
	.align		4
.L_11:
        /*0028*/ 	.byte	0x04, 0x17
        /*002a*/ 	.short	(.L_13 - .L_12)
.L_12:
        /*002c*/ 	.word	0x00000000
        /*0030*/ 	.short	0x0001
        /*0032*/ 	.short	0x0008
        /*0034*/ 	.byte	0x00, 0xf5, 0x21, 0x00


	//----- nvinfo : EIATTR_KPARAM_INFO
	.align		4
.L_13:
        /*0038*/ 	.byte	0x04, 0x17
        /*003a*/ 	.short	(.L_15 - .L_14)
.L_14:
        /*003c*/ 	.word	0x00000000
        /*0040*/ 	.short	0x0000
        /*0042*/ 	.short	0x0000
        /*0044*/ 	.byte	0x00, 0xf5, 0x21, 0x00


	//----- nvinfo : EIATTR_SPARSE_MMA_MASK
	.align		4
.L_15:
        /*0048*/ 	.byte	0x03, 0x50
        /*004a*/ 	.short	0x0000


	//----- nvinfo : EIATTR_MAXREG_COUNT
	.align		4
        /*004c*/ 	.byte	0x03, 0x1b
        /*004e*/ 	.short	0x00ff


	//----- nvinfo : EIATTR_MERCURY_ISA_VERSION
	.align		4
        /*0050*/ 	.byte	0x03, 0x5f
        /*0052*/ 	.short	0x0101


	//----- nvinfo : EIATTR_VRC_CTA_INIT_COUNT
	.align		4
        /*0054*/ 	.byte	0x02, 0x4a
	.zero		1
	.zero		1


	//----- nvinfo : EIATTR_EXIT_INSTR_OFFSETS
	.align		4
        /*0058*/ 	.byte	0x04, 0x1c
        /*005a*/ 	.short	(.L_17 - .L_16)


	//   ....[0]....
.L_16:
        /*005c*/ 	.word	0x00000080


	//   ....[1]....
        /*0060*/ 	.word	0x00000280


	//----- nvinfo : EIATTR_CBANK_PARAM_SIZE
	.align		4
.L_17:
        /*0064*/ 	.byte	0x03, 0x19
        /*0066*/ 	.short	0x0018


	//----- nvinfo : EIATTR_PARAM_CBANK
	.align		4
        /*0068*/ 	.byte	0x04, 0x0a
        /*006a*/ 	.short	(.L_19 - .L_18)
	.align		4
.L_18:
        /*006c*/ 	.word	index@(.nv.constant0._Z12repeatStringPcS_ii)
        /*0070*/ 	.short	0x0380
        /*0072*/ 	.short	0x0018


	//----- nvinfo : EIATTR_SW_WAR
	.align		4
.L_19:
        /*0074*/ 	.byte	0x04, 0x36
        /*0076*/ 	.short	(.L_21 - .L_20)
.L_20:
        /*0078*/ 	.word	0x00000008
.L_21:


//--------------------- .nv.callgraph             --------------------------
	.section	.nv.callgraph,"",@"SHT_CUDA_CALLGRAPH"
	.align	4
	.sectionentsize	8
	.align		4
        /*0000*/ 	.word	0x00000000
	.align		4
        /*0004*/ 	.word	0xffffffff
	.align		4
        /*0008*/ 	.word	0x00000000
	.align		4
        /*000c*/ 	.word	0xfffffffe
	.align		4
        /*0010*/ 	.word	0x00000000
	.align		4
        /*0014*/ 	.word	0xfffffffd
	.align		4
        /*0018*/ 	.word	0x00000000
	.align		4
        /*001c*/ 	.word	0xfffffffc


//--------------------- .text._Z12repeatStringPcS_ii --------------------------
	.section	.text._Z12repeatStringPcS_ii,"ax",@progbits
	.align	128
        .global         _Z12repeatStringPcS_ii
        .type           _Z12repeatStringPcS_ii,@function
        .size           _Z12repeatStringPcS_ii,(.L_x_1 - _Z12repeatStringPcS_ii)
        .other          _Z12repeatStringPcS_ii,@"STO_CUDA_ENTRY STV_DEFAULT"
_Z12repeatStringPcS_ii:
.text._Z12repeatStringPcS_ii:
[----:B------:R-:W-:Y:S01]  /*0000*/  LDC R1, c[0x0][0x37c] ;  /* 0x0000df00ff017b82 */ /* 0x000fe20000000800 */
[----:B------:R-:W0:Y:S07]  /*0010*/  S2R R0, SR_TID.X ;  /* 0x0000000000007919 */ /* 0x000e2e0000002100 */
[----:B------:R-:W0:Y:S08]  /*0020*/  S2UR UR4, SR_CTAID.X ;  /* 0x00000000000479c3 */ /* 0x000e300000002500 */
[----:B------:R-:W0:Y:S08]  /*0030*/  LDC R5, c[0x0][0x360] ;  /* 0x0000d800ff057b82 */ /* 0x000e300000000800 */
[----:B------:R-:W1:Y:S01]  /*0040*/  LDC.64 R2, c[0x0][0x390] ;  /* 0x0000e400ff027b82 */ /* 0x000e620000000a00 */
[----:B0-----:R-:W-:-:S02]  /*0050*/  IMAD R0, R5, UR4, R0 ;  /* 0x0000000405007c24 */ /* 0x001fc4000f8e0200 */
[----:B-1----:R-:W-:-:S05]  /*0060*/  IMAD R3, R3, R2, RZ ;  /* 0x0000000203037224 */ /* 0x002fca00078e02ff */
[----:B------:R-:W-:-:S13]  /*0070*/  ISETP.GE.AND P0, PT, R0, R3, PT ;  /* 0x000000030000720c */ /* 0x000fda0003f06270 */
[----:B------:R-:W-:Y:S05]  /*0080*/  @P0 EXIT ;  /* 0x000000000000094d */ /* 0x000fea0003800000 */
[----:B------:R-:W-:Y:S01]  /*0090*/  IABS R6, R2 ;  /* 0x0000000200067213 */ /* 0x000fe20000000000 */
[----:B------:R-:W0:Y:S01]  /*00a0*/  LDCU.128 UR8, c[0x0][0x380] ;  /* 0x00007000ff0877ac */ /* 0x000e220008000c00 */
[----:B------:R-:W-:Y:S02]  /*00b0*/  IABS R8, R0 ;  /* 0x0000000000087213 */ /* 0x000fe40000000000 */
[----:B------:R-:W1:Y:S01]  /*00c0*/  I2F.RP R3, R6 ;  /* 0x0000000600037306 */ /* 0x000e620000209400 */
[----:B------:R-:W-:Y:S01]  /*00d0*/  ISETP.GE.AND P2, PT, R0, RZ, PT ;  /* 0x000000ff0000720c */ /* 0x000fe20003f46270 */
[----:B------:R-:W2:Y:S06]  /*00e0*/  LDCU.64 UR4, c[0x0][0x358] ;  /* 0x00006b00ff0477ac */ /* 0x000eac0008000a00 */
[----:B-1----:R-:W1:Y:S02]  /*00f0*/  MUFU.RCP R3, R3 ;  /* 0x0000000300037308 */ /* 0x002e640000001000 */
[----:B-1----:R-:W-:-:S06]  /*0100*/  VIADD R4, R3, 0xffffffe ;  /* 0x0ffffffe03047836 */ /* 0x002fcc0000000000 */
[----:B------:R1:W3:Y:S02]  /*0110*/  F2I.FTZ.U32.TRUNC.NTZ R5, R4 ;  /* 0x0000000400057305 */ /* 0x0002e4000021f000 */
[----:B-1----:R-:W-:Y:S02]  /*0120*/  IMAD.MOV.U32 R4, RZ, RZ, RZ ;  /* 0x000000ffff047224 */ /* 0x002fe400078e00ff */
[----:B---3--:R-:W-:-:S04]  /*0130*/  IMAD.MOV R7, RZ, RZ, -R5 ;  /* 0x000000ffff077224 */ /* 0x008fc800078e0a05 */
[----:B------:R-:W-:-:S04]  /*0140*/  IMAD R7, R7, R6, RZ ;  /* 0x0000000607077224 */ /* 0x000fc800078e02ff */
[----:B------:R-:W-:-:S04]  /*0150*/  IMAD.HI.U32 R5, R5, R7, R4 ;  /* 0x0000000705057227 */ /* 0x000fc800078e0004 */
[----:B------:R-:W-:-:S04]  /*0160*/  IMAD.MOV.U32 R7, RZ, RZ, R8 ;  /* 0x000000ffff077224 */ /* 0x000fc800078e0008 */
[----:B------:R-:W-:-:S05]  /*0170*/  IMAD.HI.U32 R5, R5, R7, RZ ;  /* 0x0000000705057227 */ /* 0x000fca00078e00ff */
[----:B------:R-:W-:-:S05]  /*0180*/  IADD3 R5, PT, PT, -R5, RZ, RZ ;  /* 0x000000ff05057210 */ /* 0x000fca0007ffe1ff */
[----:B------:R-:W-:-:S05]  /*0190*/  IMAD R3, R6, R5, R7 ;  /* 0x0000000506037224 */ /* 0x000fca00078e0207 */
[----:B------:R-:W-:-:S13]  /*01a0*/  ISETP.GT.U32.AND P0, PT, R6, R3, PT ;  /* 0x000000030600720c */ /* 0x000fda0003f04070 */
[----:B------:R-:W-:Y:S01]  /*01b0*/  @!P0 IMAD.IADD R3, R3, 0x1, -R6 ;  /* 0x0000000103038824 */ /* 0x000fe200078e0a06 */
[----:B------:R-:W-:-:S04]  /*01c0*/  ISETP.NE.AND P0, PT, R2, RZ, PT ;  /* 0x000000ff0200720c */ /* 0x000fc80003f05270 */
[----:B------:R-:W-:-:S13]  /*01d0*/  ISETP.GT.U32.AND P1, PT, R6, R3, PT ;  /* 0x000000030600720c */ /* 0x000fda0003f24070 */
[----:B------:R-:W-:-:S05]  /*01e0*/  @!P1 IMAD.IADD R3, R3, 0x1, -R6 ;  /* 0x0000000103039824 */ /* 0x000fca00078e0a06 */
[----:B------:R-:W-:Y:S02]  /*01f0*/  @!P2 IADD3 R3, PT, PT, -R3, RZ, RZ ;  /* 0x000000ff0303a210 */ /* 0x000fe40007ffe1ff */
[----:B------:R-:W-:-:S04]  /*0200*/  @!P0 LOP3.LUT R3, RZ, R2, RZ, 0x33, !PT ;  /* 0x00000002ff038212 */ /* 0x000fc800078e33ff */
[----:B0-----:R-:W-:Y:S02]  /*0210*/  IADD3 R2, P0, PT, R3, UR8, RZ ;  /* 0x0000000803027c10 */ /* 0x001fe4000ff1e0ff */
[----:B------:R-:W-:-:S04]  /*0220*/  SHF.R.S32.HI R3, RZ, 0x1f, R3 ;  /* 0x0000001fff037819 */ /* 0x000fc80000011403 */
[----:B------:R-:W-:-:S06]  /*0230*/  IADD3.X R3, PT, PT, R3, UR9, RZ, P0, !PT ;  /* 0x0000000903037c10 */ /* 0x000fcc00087fe4ff */
[----:B--2---:R-:W2:Y:S01]  /*0240*/  LDG.E.U8 R3, desc[UR4][R2.64] ;  /* 0x0000000402037981 */ /* 0x004ea2000c1e1100 */
[----:B------:R-:W-:-:S04]  /*0250*/  IADD3 R4, P0, PT, R0, UR10, RZ ;  /* 0x0000000a00047c10 */ /* 0x000fc8000ff1e0ff */
[----:B------:R-:W-:-:S05]  /*0260*/  LEA.HI.X.SX32 R5, R0, UR11, 0x1, P0 ;  /* 0x0000000b00057c11 */ /* 0x000fca00080f0eff */
[----:B--2---:R-:W-:Y:S01]  /*0270*/  STG.E.U8 desc[UR4][R4.64], R3 ;  /* 0x0000000304007986 */ /* 0x004fe2000c101104 */
[----:B------:R-:W-:Y:S05]  /*0280*/  EXIT ;  /* 0x000000000000794d */ /* 0x000fea0003800000 */
.L_x_0:
[----:B------:R-:W-:-:S00]  /*0290*/  BRA `(.L_x_0) ;  /* 0xfffffffc00fc7947 */ /* 0x000fc0000383ffff */
[----:B------:R-:W-:-:S00]  /*02a0*/  NOP ;  /* 0x0000000000007918 */ /* 0x000fc00000000000 */
        /* <DEDUP_REMOVED lines=13> */
.L_x_1:


//--------------------- .nv.shared.reserved.0     --------------------------
	.section	.nv.shared.reserved.0,"aw",@nobits
	.weak		__nv_reservedSMEM_offset_0_alias
	.size		__nv_reservedSMEM_offset_0_alias, 0, 64
	.other		__nv_reservedSMEM_offset_0_alias,@"STO_CUDA_RESERVED_SHARED STV_DEFAULT"
__nv_reservedSMEM_offset_0_alias:
	.zero		0
	.zero		64


//--------------------- .nv.constant0._Z12repeatStringPcS_ii --------------------------
	.section	.nv.constant0._Z12repeatStringPcS_ii,"a",@progbits
	.sectionflags	@""
	.align	4
.nv.constant0._Z12repeatStringPcS_ii:
	.zero		920


//--------------------- SYMBOLS --------------------------

	.type		.nv.reservedSmem.offset0,@object
	.size		.nv.reservedSmem.offset0,0x4
